	.headerflags	@"EF_CUDA_TEXMODE_UNIFIED EF_CUDA_64BIT_ADDRESS EF_CUDA_ACCELERATORS EF_CUDA_SM90 EF_CUDA_VIRTUAL_SM(EF_CUDA_SM90)"
	.elftype	@"ET_EXEC"


//--------------------- .nv.info                  --------------------------
	.section	.nv.info,"",@"SHT_CUDA_INFO"
	.align	4


	//----- nvinfo : EIATTR_REGCOUNT
	.align		4
        /*0000*/ 	.byte	0x04, 0x2f
        /*0002*/ 	.short	(.L_3 - .L_2)
	.align		4
.L_2:
        /*0004*/ 	.word	index@(triton_poi_fused__native_batch_norm_legit_no_training_cat_relu_62)
        /*0008*/ 	.word	0x0000001c


	//----- nvinfo : EIATTR_MIN_STACK_SIZE
	.align		4
.L_3:
        /*000c*/ 	.byte	0x04, 0x12
        /*000e*/ 	.short	(.L_5 - .L_4)
	.align		4
.L_4:
        /*0010*/ 	.word	index@(triton_poi_fused__native_batch_norm_legit_no_training_cat_relu_62)
        /*0014*/ 	.word	0x00000000


	//----- nvinfo : EIATTR_FRAME_SIZE
	.align		4
.L_5:
        /*0018*/ 	.byte	0x04, 0x11
        /*001a*/ 	.short	(.L_7 - .L_6)
	.align		4
.L_6:
        /*001c*/ 	.word	index@(triton_poi_fused__native_batch_norm_legit_no_training_cat_relu_62)
        /*0020*/ 	.word	0x00000000


	//----- nvinfo : EIATTR_MIN_STACK_SIZE
	.align		4
.L_7:
        /*0024*/ 	.byte	0x04, 0x12
        /*0026*/ 	.short	(.L_9 - .L_8)
	.align		4
.L_8:
        /*0028*/ 	.word	index@(triton_poi_fused__native_batch_norm_legit_no_training_cat_relu_62)
        /*002c*/ 	.word	0x00000000
.L_9:


//--------------------- .nv.info.triton_poi_fused__native_batch_norm_legit_no_training_cat_relu_62 --------------------------
	.section	.nv.info.triton_poi_fused__native_batch_norm_legit_no_training_cat_relu_62,"",@"SHT_CUDA_INFO"
	.sectionflags	@""
	.align	4


	//----- nvinfo : EIATTR_CUDA_API_VERSION
	.align		4
        /*0000*/ 	.byte	0x04, 0x37
        /*0002*/ 	.short	(.L_11 - .L_10)
.L_10:
        /*0004*/ 	.word	0x0000007c


	//----- nvinfo : EIATTR_KPARAM_INFO
	.align		4
.L_11:
        /*0008*/ 	.byte	0x04, 0x17
        /*000a*/ 	.short	(.L_13 - .L_12)
.L_12:
        /*000c*/ 	.word	0x00000000
        /*0010*/ 	.short	0x0008
        /*0012*/ 	.short	0x0040
        /*0014*/ 	.byte	0x00, 0xf0, 0x11, 0x00


	//----- nvinfo : EIATTR_KPARAM_INFO
	.align		4
.L_13:
        /*0018*/ 	.byte	0x04, 0x17
        /*001a*/ 	.short	(.L_15 - .L_14)
.L_14:
        /*001c*/ 	.word	0x00000000
        /*0020*/ 	.short	0x0007
        /*0022*/ 	.short	0x0038
        /*0024*/ 	.byte	0x00, 0xf4, 0x21, 0x00


	//----- nvinfo : EIATTR_KPARAM_INFO
	.align		4
.L_15:
        /*0028*/ 	.byte	0x04, 0x17
        /*002a*/ 	.short	(.L_17 - .L_16)
.L_16:
        /*002c*/ 	.word	0x00000000
        /*0030*/ 	.short	0x0006
        /*0032*/ 	.short	0x0030
        /*0034*/ 	.byte	0x00, 0xf4, 0x21, 0x00


	//----- nvinfo : EIATTR_KPARAM_INFO
	.align		4
.L_17:
        /*0038*/ 	.byte	0x04, 0x17
        /*003a*/ 	.short	(.L_19 - .L_18)
.L_18:
        /*003c*/ 	.word	0x00000000
        /*0040*/ 	.short	0x0005
        /*0042*/ 	.short	0x0028
        /*0044*/ 	.byte	0x00, 0xf4, 0x21, 0x00


	//----- nvinfo : EIATTR_KPARAM_INFO
	.align		4
.L_19:
        /*0048*/ 	.byte	0x04, 0x17
        /*004a*/ 	.short	(.L_21 - .L_20)
.L_20:
        /*004c*/ 	.word	0x00000000
        /*0050*/ 	.short	0x0004
        /*0052*/ 	.short	0x0020
        /*0054*/ 	.byte	0x00, 0xf4, 0x21, 0x00


	//----- nvinfo : EIATTR_KPARAM_INFO
	.align		4
.L_21:
        /*0058*/ 	.byte	0x04, 0x17
        /*005a*/ 	.short	(.L_23 - .L_22)
.L_22:
        /*005c*/ 	.word	0x00000000
        /*0060*/ 	.short	0x0003
        /*0062*/ 	.short	0x0018
        /*0064*/ 	.byte	0x00, 0xf4, 0x21, 0x00


	//----- nvinfo : EIATTR_KPARAM_INFO
	.align		4
.L_23:
        /*0068*/ 	.byte	0x04, 0x17
        /*006a*/ 	.short	(.L_25 - .L_24)
.L_24:
        /*006c*/ 	.word	0x00000000
        /*0070*/ 	.short	0x0002
        /*0072*/ 	.short	0x0010
        /*0074*/ 	.byte	0x00, 0xf4, 0x21, 0x00


	//----- nvinfo : EIATTR_KPARAM_INFO
	.align		4
.L_25:
        /*0078*/ 	.byte	0x04, 0x17
        /*007a*/ 	.short	(.L_27 - .L_26)
.L_26:
        /*007c*/ 	.word	0x00000000
        /*0080*/ 	.short	0x0001
        /*0082*/ 	.short	0x0008
        /*0084*/ 	.byte	0x00, 0xf4, 0x21, 0x00


	//----- nvinfo : EIATTR_KPARAM_INFO
	.align		4
.L_27:
        /*0088*/ 	.byte	0x04, 0x17
        /*008a*/ 	.short	(.L_29 - .L_28)
.L_28:
        /*008c*/ 	.word	0x00000000
        /*0090*/ 	.short	0x0000
        /*0092*/ 	.short	0x0000
        /*0094*/ 	.byte	0x00, 0xf4, 0x21, 0x00


	//----- nvinfo : EIATTR_SPARSE_MMA_MASK
	.align		4
.L_29:
        /*0098*/ 	.byte	0x03, 0x50
        /*009a*/ 	.short	0x0000


	//----- nvinfo : EIATTR_MAXREG_COUNT
	.align		4
        /*009c*/ 	.byte	0x03, 0x1b
        /*009e*/ 	.short	0x00ff


	//----- nvinfo : EIATTR_EXIT_INSTR_OFFSETS
	.align		4
        /*00a0*/ 	.byte	0x04, 0x1c
        /*00a2*/ 	.short	(.L_31 - .L_30)


	//   ....[0]....
.L_30:
        /*00a4*/ 	.word	0x00000680


	//   ....[1]....
        /*00a8*/ 	.word	0x000006a0


	//----- nvinfo : EIATTR_REQNTID
	.align		4
.L_31:
        /*00ac*/ 	.byte	0x04, 0x10
        /*00ae*/ 	.short	(.L_33 - .L_32)
.L_32:
        /*00b0*/ 	.word	0x00000080
        /*00b4*/ 	.word	0x00000001
        /*00b8*/ 	.word	0x00000001


	//----- nvinfo : EIATTR_CBANK_PARAM_SIZE
	.align		4
.L_33:
        /*00bc*/ 	.byte	0x03, 0x19
        /*00be*/ 	.short	0x0044


	//----- nvinfo : EIATTR_PARAM_CBANK
	.align		4
        /*00c0*/ 	.byte	0x04, 0x0a
        /*00c2*/ 	.short	(.L_35 - .L_34)
	.align		4
.L_34:
        /*00c4*/ 	.word	index@(.nv.constant0.triton_poi_fused__native_batch_norm_legit_no_training_cat_relu_62)
        /*00c8*/ 	.short	0x0210
        /*00ca*/ 	.short	0x0044


	//----- nvinfo : EIATTR_SW_WAR
	.align		4
.L_35:
        /*00cc*/ 	.byte	0x04, 0x36
        /*00ce*/ 	.short	(.L_37 - .L_36)
.L_36:
        /*00d0*/ 	.word	0x00000008
.L_37:


//--------------------- .nv.callgraph             --------------------------
	.section	.nv.callgraph,"",@"SHT_CUDA_CALLGRAPH"
	.align	4
	.sectionentsize	8
	.align		4
        /*0000*/ 	.word	0x00000000
	.align		4
        /*0004*/ 	.word	0xffffffff
	.align		4
        /*0008*/ 	.word	0x00000000
	.align		4
        /*000c*/ 	.word	0xfffffffe
	.align		4
        /*0010*/ 	.word	0x00000000
	.align		4
        /*0014*/ 	.word	0xfffffffd
	.align		4
        /*0018*/ 	.word	0x00000000
	.align		4
        /*001c*/ 	.word	0xfffffffc


//--------------------- .nv.constant4             --------------------------
	.section	.nv.constant4,"a",@progbits
	.align	8
	.align		8
.nv.constant4:
        /*0000*/ 	.dword	_$_str
	.align		8
        /*0008*/ 	.dword	_$_str_$_2


//--------------------- .text.triton_poi_fused__native_batch_norm_legit_no_training_cat_relu_62 --------------------------
	.section	.text.triton_poi_fused__native_batch_norm_legit_no_training_cat_relu_62,"ax",@progbits
	.align	128
        .global         triton_poi_fused__native_batch_norm_legit_no_training_cat_relu_62
        .type           triton_poi_fused__native_batch_norm_legit_no_training_cat_relu_62,@function
        .size           triton_poi_fused__native_batch_norm_legit_no_training_cat_relu_62,(.L_x_1 - triton_poi_fused__native_batch_norm_legit_no_training_cat_relu_62)
        .other          triton_poi_fused__native_batch_norm_legit_no_training_cat_relu_62,@"STO_CUDA_ENTRY STV_DEFAULT"
triton_poi_fused__native_batch_norm_legit_no_training_cat_relu_62:
.text.triton_poi_fused__native_batch_norm_legit_no_training_cat_relu_62:
[----:B------:R-:W0:Y:S01]  /*0000*/  LDC R1, c[0x0][0x28] ;  /* 0x00000a00ff017b82 */ /* 0x000e220000000800 */
[----:B------:R-:W1:Y:S07]  /*0010*/  S2R R0, SR_TID.X ;  /* 0x0000000000007919 */ /* 0x000e6e0000002100 */
[----:B------:R-:W2:Y:S01]  /*0020*/  LDC.64 R4, c[0x0][0x228] ;  /* 0x00008a00ff047b82 */ /* 0x000ea20000000a00 */
[----:B------:R-:W-:Y:S01]  /*0030*/  IMAD.MOV.U32 R6, RZ, RZ, RZ ;  /* 0x000000ffff067224 */ /* 0x000fe200078e00ff */
[----:B------:R-:W-:Y:S01]  /*0040*/  ULDC.64 UR4, c[0x0][0x208] ;  /* 0x0000820000047ab9 */ /* 0x000fe20000000a00 */
[----:B------:R-:W3:Y:S01]  /*0050*/  S2R R3, SR_CTAID.X ;  /* 0x0000000000037919 */ /* 0x000ee20000002500 */
[----:B------:R-:W-:Y:S01]  /*0060*/  IMAD.MOV.U32 R10, RZ, RZ, RZ ;  /* 0x000000ffff0a7224 */ /* 0x000fe200078e00ff */
[----:B------:R-:W-:-:S03]  /*0070*/  ULDC.64 UR6, c[0x0][0x218] ;  /* 0x0000860000067ab9 */ /* 0x000fc60000000a00 */
[----:B------:R-:W4:Y:S01]  /*0080*/  LDC.64 R14, c[0x0][0x220] ;  /* 0x00008800ff0e7b82 */ /* 0x000f220000000a00 */
[----:B-1----:R-:W-:-:S05]  /*0090*/  IMAD.SHL.U32 R0, R0, 0x2, RZ ;  /* 0x0000000200007824 */ /* 0x002fca00078e00ff */
[----:B------:R-:W-:-:S05]  /*00a0*/  LOP3.LUT R0, R0, 0xfe, RZ, 0xc0, !PT ;  /* 0x000000fe00007812 */ /* 0x000fca00078ec0ff */
[----:B---3--:R-:W-:-:S05]  /*00b0*/  IMAD R0, R3, 0x100, R0 ;  /* 0x0000010003007824 */ /* 0x008fca00078e0200 */
[----:B------:R-:W-:Y:S02]  /*00c0*/  SHF.R.S32.HI R3, RZ, 0x1f, R0 ;  /* 0x0000001fff037819 */ /* 0x000fe40000011400 */
[----:B------:R-:W-:Y:S02]  /*00d0*/  ISETP.GE.AND P0, PT, R0, 0x3600, PT ;  /* 0x000036000000780c */ /* 0x000fe40003f06270 */
[----:B------:R-:W-:-:S04]  /*00e0*/  LEA.HI R3, R3, R0, RZ, 0x2 ;  /* 0x0000000003037211 */ /* 0x000fc800078f10ff */
[----:B------:R-:W-:-:S05]  /*00f0*/  SHF.R.S32.HI R11, RZ, 0x2, R3 ;  /* 0x00000002ff0b7819 */ /* 0x000fca0000011403 */
[----:B------:R-:W-:-:S05]  /*0100*/  IMAD.HI R2, R11, 0x4bda12f7, RZ ;  /* 0x4bda12f70b027827 */ /* 0x000fca00078e02ff */
[----:B------:R-:W-:-:S04]  /*0110*/  SHF.R.U32.HI R7, RZ, 0x1f, R2 ;  /* 0x0000001fff077819 */ /* 0x000fc80000011602 */
[----:B------:R-:W-:-:S05]  /*0120*/  LEA.HI.SX32 R2, R2, R7, 0x18 ;  /* 0x0000000702027211 */ /* 0x000fca00078fc2ff */
[----:B------:R-:W-:-:S04]  /*0130*/  IMAD R11, R2, -0x360, R11 ;  /* 0xfffffca0020b7824 */ /* 0x000fc800078e020b */
[----:B--2---:R-:W-:-:S05]  /*0140*/  IMAD.WIDE R4, R11, 0x4, R4 ;  /* 0x000000040b047825 */ /* 0x004fca00078e0204 */
[----:B------:R-:W2:Y:S01]  /*0150*/  @!P0 LDG.E.EL R6, desc[UR4][R4.64] ;  /* 0x0000000404068981 */ /* 0x000ea2000c2e1900 */
[----:B------:R-:W-:-:S03]  /*0160*/  IMAD.HI R2, R0, 0x4bda12f7, RZ ;  /* 0x4bda12f700027827 */ /* 0x000fc600078e02ff */
[----:B------:R1:W3:Y:S01]  /*0170*/  @!P0 LDG.E.EL R10, desc[UR4][R4.64] ;  /* 0x00000004040a8981 */ /* 0x0002e2000c2e1900 */
[----:B------:R-:W-:Y:S01]  /*0180*/  LOP3.LUT R7, R3, 0xfffffffc, RZ, 0xc0, !PT ;  /* 0xfffffffc03077812 */ /* 0x000fe200078ec0ff */
[----:B------:R-:W-:Y:S01]  /*0190*/  IMAD.SHL.U32 R8, R11, 0x4, RZ ;  /* 0x000000040b087824 */ /* 0x000fe200078e00ff */
[----:B------:R-:W-:Y:S02]  /*01a0*/  SHF.R.U32.HI R9, RZ, 0x1f, R2 ;  /* 0x0000001fff097819 */ /* 0x000fe40000011602 */
[----:B------:R-:W-:Y:S02]  /*01b0*/  IADD3 R7, R0, -R7, RZ ;  /* 0x8000000700077210 */ /* 0x000fe40007ffe0ff */
[----:B------:R-:W-:Y:S02]  /*01c0*/  LEA.HI.SX32 R17, R2, R9, 0x16 ;  /* 0x0000000902117211 */ /* 0x000fe400078fb2ff */
[----:B------:R-:W5:Y:S03]  /*01d0*/  LDC.64 R2, c[0x0][0x210] ;  /* 0x00008400ff027b82 */ /* 0x000f660000000a00 */
[----:B------:R-:W-:-:S02]  /*01e0*/  IMAD.SHL.U32 R9, R17, 0x80, RZ ;  /* 0x0000008011097824 */ /* 0x000fc400078e00ff */
[----:B-1----:R-:W-:-:S03]  /*01f0*/  IMAD R4, R17, -0xd80, R0 ;  /* 0xfffff28011047824 */ /* 0x002fc600078e0200 */
[--C-:B------:R-:W-:Y:S01]  /*0200*/  IADD3 R18, P1, P2, R8, R7, R9.reuse ;  /* 0x0000000708127210 */ /* 0x100fe20007a3e009 */
[----:B------:R-:W-:Y:S01]  /*0210*/  IMAD R25, R17, 0xd00, R4 ;  /* 0x00000d0011197824 */ /* 0x000fe200078e0204 */
[----:B------:R-:W-:Y:S02]  /*0220*/  SHF.R.S32.HI R13, RZ, 0x1f, R9 ;  /* 0x0000001fff0d7819 */ /* 0x000fe40000011409 */
[----:B------:R-:W-:Y:S02]  /*0230*/  CS2R R4, SRZ ;  /* 0x0000000000047805 */ /* 0x000fe4000001ff00 */
[----:B------:R-:W-:Y:S02]  /*0240*/  SHF.R.S32.HI R8, RZ, 0x1f, R8 ;  /* 0x0000001fff087819 */ /* 0x000fe40000011408 */
[----:B------:R-:W-:Y:S02]  /*0250*/  SHF.R.S32.HI R7, RZ, 0x1f, R7 ;  /* 0x0000001fff077819 */ /* 0x000fe40000011407 */
[----:B------:R-:W-:-:S02]  /*0260*/  LEA R16, P3, R18, UR6, 0x2 ;  /* 0x0000000612107c11 */ /* 0x000fc4000f8610ff */
[----:B------:R-:W-:Y:S02]  /*0270*/  IADD3.X R7, R8, R7, R13, P1, P2 ;  /* 0x0000000708077210 */ /* 0x000fe40000fe440d */
[----:B------:R-:W1:Y:S01]  /*0280*/  LDC.64 R12, c[0x0][0x230] ;  /* 0x00008c00ff0c7b82 */ /* 0x000e620000000a00 */
[C---:B------:R-:W-:Y:S02]  /*0290*/  ISETP.GE.AND P2, PT, R11.reuse, 0x340, PT ;  /* 0x000003400b00780c */ /* 0x040fe40003f46270 */
[----:B------:R-:W-:Y:S01]  /*02a0*/  ISETP.GT.AND P1, PT, R11, 0x33f, !P0 ;  /* 0x0000033f0b00780c */ /* 0x000fe20004724270 */
[----:B-----5:R-:W-:Y:S01]  /*02b0*/  IMAD.WIDE R24, R25, 0x4, R2 ;  /* 0x0000000419187825 */ /* 0x020fe200078e0202 */
[----:B------:R-:W-:Y:S02]  /*02c0*/  ISETP.LT.AND P4, PT, R0, 0x3600, !P2 ;  /* 0x000036000000780c */ /* 0x000fe40005781270 */
[----:B------:R-:W-:Y:S02]  /*02d0*/  CS2R R2, SRZ ;  /* 0x0000000000027805 */ /* 0x000fe4000001ff00 */
[----:B------:R-:W-:Y:S01]  /*02e0*/  LEA.HI.X R17, R18, UR7, R7, 0x2, P3 ;  /* 0x0000000712117c11 */ /* 0x000fe200098f1407 */
[----:B------:R-:W5:Y:S01]  /*02f0*/  LDC.64 R8, c[0x0][0x238] ;  /* 0x00008e00ff087b82 */ /* 0x000f620000000a00 */
[----:B------:R-:W-:Y:S01]  /*0300*/  HFMA2.MMA R7, -RZ, RZ, 0, 0 ;  /* 0x00000000ff077435 */ /* 0x000fe200000001ff */
[----:B----4-:R-:W-:Y:S01]  /*0310*/  IMAD.WIDE R22, R11, 0x4, R14 ;  /* 0x000000040b167825 */ /* 0x010fe200078e020e */
[----:B------:R-:W-:-:S03]  /*0320*/  CS2R R14, SRZ ;  /* 0x00000000000e7805 */ /* 0x000fc6000001ff00 */
[----:B------:R-:W4:Y:S04]  /*0330*/  @P1 LDG.E.64 R4, desc[UR4][R16.64+-0x3400] ;  /* 0xffcc000410041981 */ /* 0x000f28000c1e1b00 */
[----:B------:R-:W4:Y:S01]  /*0340*/  @P4 LDG.E.64 R2, desc[UR4][R24.64] ;  /* 0x0000000418024981 */ /* 0x000f22000c1e1b00 */
[----:B------:R-:W-:-:S03]  /*0350*/  IMAD.MOV.U32 R20, RZ, RZ, RZ ;  /* 0x000000ffff147224 */ /* 0x000fc600078e00ff */
[----:B------:R-:W4:Y:S01]  /*0360*/  @!P0 LDG.E.EL R7, desc[UR4][R22.64] ;  /* 0x0000000416078981 */ /* 0x000f22000c2e1900 */
[----:B-1----:R-:W-:-:S03]  /*0370*/  IMAD.WIDE R12, R11, 0x4, R12 ;  /* 0x000000040b0c7825 */ /* 0x002fc600078e020c */
[----:B------:R-:W4:Y:S01]  /*0380*/  @!P0 LDG.E.EL R14, desc[UR4][R22.64] ;  /* 0x00000004160e8981 */ /* 0x000f22000c2e1900 */
[----:B------:R-:W-:Y:S02]  /*0390*/  IMAD.MOV.U32 R18, RZ, RZ, RZ ;  /* 0x000000ffff127224 */ /* 0x000fe400078e00ff */
[----:B-----5:R-:W-:Y:S01]  /*03a0*/  IMAD.WIDE R8, R11, 0x4, R8 ;  /* 0x000000040b087825 */ /* 0x020fe200078e0208 */
[----:B------:R-:W-:Y:S01]  /*03b0*/  MOV R11, RZ ;  /* 0x000000ff000b7202 */ /* 0x000fe20000000f00 */
[----:B------:R-:W5:Y:S04]  /*03c0*/  @!P0 LDG.E.EL R20, desc[UR4][R12.64] ;  /* 0x000000040c148981 */ /* 0x000f68000c2e1900 */
[----:B------:R1:W5:Y:S04]  /*03d0*/  @!P0 LDG.E.EL R18, desc[UR4][R12.64] ;  /* 0x000000040c128981 */ /* 0x000368000c2e1900 */
[----:B------:R-:W5:Y:S04]  /*03e0*/  @!P0 LDG.E.EL R15, desc[UR4][R8.64] ;  /* 0x00000004080f8981 */ /* 0x000f68000c2e1900 */
[----:B------:R1:W5:Y:S01]  /*03f0*/  @!P0 LDG.E.EL R11, desc[UR4][R8.64] ;  /* 0x00000004080b8981 */ /* 0x000362000c2e1900 */
[----:B------:R-:W-:Y:S01]  /*0400*/  IMAD.MOV.U32 R21, RZ, RZ, 0x3e800000 ;  /* 0x3e800000ff157424 */ /* 0x000fe200078e00ff */
[----:B-1----:R-:W1:Y:S08]  /*0410*/  LDC.64 R12, c[0x0][0x240] ;  /* 0x00009000ff0c7b82 */ /* 0x002e700000000a00 */
[----:B0-----:R-:W0:Y:S01]  /*0420*/  LDC.64 R8, c[0x0][0x248] ;  /* 0x00009200ff087b82 */ /* 0x001e220000000a00 */
[----:B-1----:R-:W-:-:S04]  /*0430*/  IMAD.WIDE R12, R0, 0x4, R12 ;  /* 0x00000004000c7825 */ /* 0x002fc800078e020c */
[----:B0-----:R-:W-:-:S04]  /*0440*/  IMAD.WIDE R8, R0, 0x4, R8 ;  /* 0x0000000400087825 */ /* 0x001fc800078e0208 */
[----:B--2---:R-:W-:-:S04]  /*0450*/  FADD R6, R6, 9.9999997473787516356e-06 ;  /* 0x3727c5ac06067421 */ /* 0x004fc80000000000 */
[----:B------:R-:W0:Y:S01]  /*0460*/  MUFU.SQRT R16, R6 ;  /* 0x0000000600107308 */ /* 0x000e220000002000 */
[----:B---3--:R-:W-:-:S07]  /*0470*/  FADD R10, R10, 9.9999997473787516356e-06 ;  /* 0x3727c5ac0a0a7421 */ /* 0x008fce0000000000 */
[----:B------:R-:W1:Y:S01]  /*0480*/  MUFU.SQRT R17, R10 ;  /* 0x0000000a00117308 */ /* 0x000e620000002000 */
[C---:B0-----:R-:W-:Y:S02]  /*0490*/  FSETP.GT.AND P6, PT, R16.reuse, 8.50705917302346158658e+37, PT ;  /* 0x7e8000001000780b */ /* 0x041fe40003fc4000 */
[----:B------:R-:W-:Y:S02]  /*04a0*/  FSETP.GEU.AND P3, PT, R16, 1.175494350822287508e-38, PT ;  /* 0x008000001000780b */ /* 0x000fe40003f6e000 */
[----:B------:R-:W-:Y:S02]  /*04b0*/  FSEL R19, R21, 1, P6 ;  /* 0x3f80000015137808 */ /* 0x000fe40003000000 */
[----:B-1----:R-:W-:-:S07]  /*04c0*/  FSETP.GT.AND P5, PT, R17, 8.50705917302346158658e+37, PT ;  /* 0x7e8000001100780b */ /* 0x002fce0003fa4000 */
[----:B------:R-:W-:Y:S01]  /*04d0*/  @P6 FMUL R16, R16, 0.25 ;  /* 0x3e80000010106820 */ /* 0x000fe20000400000 */
[----:B------:R-:W-:-:S03]  /*04e0*/  FSETP.GEU.AND P6, PT, R17, 1.175494350822287508e-38, PT ;  /* 0x008000001100780b */ /* 0x000fc60003fce000 */
[----:B------:R-:W-:Y:S02]  /*04f0*/  @!P3 FMUL R16, R16, 16777216 ;  /* 0x4b8000001010b820 */ /* 0x000fe40000400000 */
[----:B------:R-:W-:-:S08]  /*0500*/  @P5 FMUL R17, R17, 0.25 ;  /* 0x3e80000011115820 */ /* 0x000fd00000400000 */
[----:B------:R-:W-:Y:S01]  /*0510*/  @!P6 FMUL R17, R17, 16777216 ;  /* 0x4b8000001111e820 */ /* 0x000fe20000400000 */
[----:B------:R-:W0:Y:S01]  /*0520*/  MUFU.RCP R16, R16 ;  /* 0x0000001000107308 */ /* 0x000e220000001000 */
[----:B------:R-:W-:-:S07]  /*0530*/  FSEL R6, R21, 1, P5 ;  /* 0x3f80000015067808 */ /* 0x000fce0002800000 */
[----:B------:R-:W1:Y:S01]  /*0540*/  MUFU.RCP R17, R17 ;  /* 0x0000001100117308 */ /* 0x000e620000001000 */
[----:B----4-:R-:W-:Y:S02]  /*0550*/  SEL R2, R2, RZ, P4 ;  /* 0x000000ff02027207 */ /* 0x010fe40002000000 */
[----:B------:R-:W-:Y:S01]  /*0560*/  SEL R3, R3, RZ, P4 ;  /* 0x000000ff03037207 */ /* 0x000fe20002000000 */
[----:B------:R-:W-:Y:S01]  /*0570*/  @!P3 FMUL R19, R19, 16777216 ;  /* 0x4b8000001313b820 */ /* 0x000fe20000400000 */
[----:B------:R-:W-:Y:S01]  /*0580*/  @P2 SEL R2, R4, RZ, P1 ;  /* 0x000000ff04022207 */ /* 0x000fe20000800000 */
[----:B------:R-:W-:Y:S01]  /*0590*/  @!P6 FMUL R6, R6, 16777216 ;  /* 0x4b8000000606e820 */ /* 0x000fe20000400000 */
[----:B------:R-:W-:Y:S01]  /*05a0*/  @P2 SEL R3, R5, RZ, P1 ;  /* 0x000000ff05032207 */ /* 0x000fe20000800000 */
[----:B0-----:R-:W-:Y:S02]  /*05b0*/  FMUL R16, R16, R19 ;  /* 0x0000001310107220 */ /* 0x001fe40000400000 */
[----:B------:R-:W-:-:S02]  /*05c0*/  FADD R7, R2, -R7 ;  /* 0x8000000702077221 */ /* 0x000fc40000000000 */
[----:B------:R-:W-:Y:S01]  /*05d0*/  FADD R14, R3, -R14 ;  /* 0x8000000e030e7221 */ /* 0x000fe20000000000 */
[----:B-1----:R-:W-:Y:S01]  /*05e0*/  FMUL R17, R17, R6 ;  /* 0x0000000611117220 */ /* 0x002fe20000400000 */
[----:B------:R-:W-:-:S03]  /*05f0*/  FMUL R16, R7, R16 ;  /* 0x0000001007107220 */ /* 0x000fc60000400000 */
[----:B------:R-:W-:Y:S01]  /*0600*/  FMUL R14, R14, R17 ;  /* 0x000000110e0e7220 */ /* 0x000fe20000400000 */
[----:B-----5:R-:W-:-:S03]  /*0610*/  FFMA R15, R16, R20, R15 ;  /* 0x00000014100f7223 */ /* 0x020fc6000000000f */
[----:B------:R-:W-:Y:S02]  /*0620*/  FFMA R11, R14, R18, R11 ;  /* 0x000000120e0b7223 */ /* 0x000fe4000000000b */
[----:B------:R-:W-:Y:S01]  /*0630*/  FSETP.GEU.AND P1, PT, R15, RZ, PT ;  /* 0x000000ff0f00720b */ /* 0x000fe20003f2e000 */
[----:B------:R0:W-:Y:S02]  /*0640*/  @!P0 STG.E.64 desc[UR4][R12.64], R2 ;  /* 0x000000020c008986 */ /* 0x0001e4000c101b04 */
[----:B------:R-:W-:Y:S02]  /*0650*/  FSETP.GEU.AND P2, PT, R11, RZ, PT ;  /* 0x000000ff0b00720b */ /* 0x000fe40003f4e000 */
[----:B------:R-:W-:Y:S02]  /*0660*/  FSEL R10, R15, RZ, P1 ;  /* 0x000000ff0f0a7208 */ /* 0x000fe40000800000 */
[----:B------:R-:W-:Y:S01]  /*0670*/  FSEL R11, R11, RZ, P2 ;  /* 0x000000ff0b0b7208 */ /* 0x000fe20001000000 */
[----:B0-----:R-:W-:Y:S08]  /*0680*/  @P0 EXIT ;  /* 0x000000000000094d */ /* 0x001ff00003800000 */
[----:B------:R-:W-:Y:S01]  /*0690*/  STG.E.64 desc[UR4][R8.64], R10 ;  /* 0x0000000a08007986 */ /* 0x000fe2000c101b04 */
[----:B------:R-:W-:Y:S05]  /*06a0*/  EXIT ;  /* 0x000000000000794d */ /* 0x000fea0003800000 */
.L_x_0:
[----:B------:R-:W-:-:S00]  /*06b0*/  BRA `(.L_x_0) ;  /* 0xfffffffc00fc7947 */ /* 0x000fc0000383ffff */
[----:B------:R-:W-:-:S00]  /*06c0*/  NOP ;  /* 0x0000000000007918 */ /* 0x000fc00000000000 */
        /* <DEDUP_REMOVED lines=11> */
.L_x_1:


//--------------------- .nv.global.init           --------------------------
	.section	.nv.global.init,"aw",@progbits
.nv.global.init:
	.type		_$_str,@object
	.size		_$_str,(_$_str_$_2 - _$_str)
_$_str:
        /*0000*/ 	.byte	0x5f, 0x5f, 0x43, 0x55, 0x44, 0x41, 0x5f, 0x46, 0x54, 0x5a, 0x00
	.type		_$_str_$_2,@object
	.size		_$_str_$_2,(.L_1 - _$_str_$_2)
_$_str_$_2:
        /*000b*/ 	.byte	0x5f, 0x5f, 0x43, 0x55, 0x44, 0x41, 0x5f, 0x50, 0x52, 0x45, 0x43, 0x5f, 0x53, 0x51, 0x52, 0x54
        /*001b*/ 	.byte	0x00
.L_1:


//--------------------- .nv.constant0.triton_poi_fused__native_batch_norm_legit_no_training_cat_relu_62 --------------------------
	.section	.nv.constant0.triton_poi_fused__native_batch_norm_legit_no_training_cat_relu_62,"a",@progbits
	.sectionflags	@""
	.align	4
.nv.constant0.triton_poi_fused__native_batch_norm_legit_no_training_cat_relu_62:
	.zero		596
